//
// Generated by NVIDIA NVVM Compiler
//
// Compiler Build ID: CL-36424714
// Cuda compilation tools, release 13.0, V13.0.88
// Based on NVVM 20.0.0
//

.version 9.0
.target sm_100
.address_size 64

	// .globl	_Z7dkernelPjPi

.visible .entry _Z7dkernelPjPi(
	.param .u64 .ptr .align 1 _Z7dkernelPjPi_param_0,
	.param .u64 .ptr .align 1 _Z7dkernelPjPi_param_1
)
{
	.reg .b32 	%r<5>;
	.reg .b64 	%rd<5>;

	ld.param.u64 	%rd1, [_Z7dkernelPjPi_param_0];
	cvta.to.global.u64 	%rd2, %rd1;
	mov.u32 	%r1, %tid.x;
	mov.u32 	%r2, %ntid.y;
	mov.u32 	%r3, %tid.y;
	mad.lo.s32 	%r4, %r1, %r2, %r3;
	mul.wide.u32 	%rd3, %r4, 4;
	add.s64 	%rd4, %rd2, %rd3;
	st.global.u32 	[%rd4], %r4;
	ret;

}
	// .globl	_Z6kernalPjS_j
.visible .entry _Z6kernalPjS_j(
	.param .u64 .ptr .align 1 _Z6kernalPjS_j_param_0,
	.param .u64 .ptr .align 1 _Z6kernalPjS_j_param_1,
	.param .u32 _Z6kernalPjS_j_param_2
)
{
	.reg .pred 	%p<10>;
	.reg .b32 	%r<146>;
	.reg .b64 	%rd<68>;

	ld.param.u64 	%rd4, [_Z6kernalPjS_j_param_0];
	ld.param.u32 	%r53, [_Z6kernalPjS_j_param_2];
	cvta.to.global.u64 	%rd1, %rd4;
	setp.eq.s32 	%p1, %r53, 0;
	@%p1 bra 	$L__BB1_14;
	mov.u32 	%r55, %tid.x;
	mov.u32 	%r56, %ntid.x;
	mov.u32 	%r57, %ctaid.x;
	mad.lo.s32 	%r58, %r57, %r56, %r55;
	mul.lo.s32 	%r1, %r53, %r58;
	and.b32  	%r2, %r53, 7;
	and.b32  	%r3, %r53, 3;
	and.b32  	%r4, %r53, -8;
	and.b32  	%r5, %r53, 1;
	neg.s32 	%r6, %r4;
	shl.b32 	%r7, %r53, 3;
	mul.lo.s32 	%r8, %r53, 5;
	mul.lo.s32 	%r9, %r53, 7;
	mov.b32 	%r128, 0;
$L__BB1_2:
	ld.param.u64 	%rd67, [_Z6kernalPjS_j_param_1];
	add.s32 	%r60, %r53, -1;
	setp.lt.u32 	%p2, %r60, 7;
	add.s32 	%r61, %r128, %r1;
	cvta.to.global.u64 	%rd5, %rd67;
	mul.wide.u32 	%rd6, %r61, 4;
	add.s64 	%rd2, %rd5, %rd6;
	ld.global.u32 	%r140, [%rd2];
	mov.b32 	%r143, 0;
	@%p2 bra 	$L__BB1_5;
	add.s32 	%r129, %r1, 3;
	add.s32 	%r137, %r53, %r128;
	shl.b32 	%r62, %r53, 1;
	add.s32 	%r136, %r62, %r128;
	mad.lo.s32 	%r135, %r53, 3, %r128;
	shl.b32 	%r63, %r53, 2;
	add.s32 	%r134, %r63, %r128;
	add.s32 	%r133, %r8, %r128;
	mad.lo.s32 	%r132, %r53, 6, %r128;
	add.s32 	%r131, %r9, %r128;
	mov.u32 	%r130, %r128;
	mov.u32 	%r138, %r6;
$L__BB1_4:
	.pragma "nounroll";
	add.s32 	%r64, %r129, -3;
	mul.wide.u32 	%rd7, %r64, 4;
	add.s64 	%rd8, %rd1, %rd7;
	ld.global.u32 	%r65, [%rd8];
	mul.wide.u32 	%rd9, %r130, 4;
	add.s64 	%rd10, %rd1, %rd9;
	ld.global.u32 	%r66, [%rd10];
	mad.lo.s32 	%r67, %r66, %r65, %r140;
	st.global.u32 	[%rd2], %r67;
	add.s32 	%r68, %r129, -2;
	mul.wide.u32 	%rd11, %r68, 4;
	add.s64 	%rd12, %rd1, %rd11;
	ld.global.u32 	%r69, [%rd12];
	mul.wide.u32 	%rd13, %r137, 4;
	add.s64 	%rd14, %rd1, %rd13;
	ld.global.u32 	%r70, [%rd14];
	mad.lo.s32 	%r71, %r70, %r69, %r67;
	st.global.u32 	[%rd2], %r71;
	add.s32 	%r72, %r129, -1;
	mul.wide.u32 	%rd15, %r72, 4;
	add.s64 	%rd16, %rd1, %rd15;
	ld.global.u32 	%r73, [%rd16];
	mul.wide.u32 	%rd17, %r136, 4;
	add.s64 	%rd18, %rd1, %rd17;
	ld.global.u32 	%r74, [%rd18];
	mad.lo.s32 	%r75, %r74, %r73, %r71;
	st.global.u32 	[%rd2], %r75;
	add.s32 	%r76, %r129, 4;
	mul.wide.u32 	%rd19, %r129, 4;
	add.s64 	%rd20, %rd1, %rd19;
	ld.global.u32 	%r77, [%rd20];
	mul.wide.u32 	%rd21, %r135, 4;
	add.s64 	%rd22, %rd1, %rd21;
	ld.global.u32 	%r78, [%rd22];
	mad.lo.s32 	%r79, %r78, %r77, %r75;
	st.global.u32 	[%rd2], %r79;
	add.s32 	%r80, %r129, 1;
	mul.wide.u32 	%rd23, %r80, 4;
	add.s64 	%rd24, %rd1, %rd23;
	ld.global.u32 	%r81, [%rd24];
	mul.wide.u32 	%rd25, %r134, 4;
	add.s64 	%rd26, %rd1, %rd25;
	ld.global.u32 	%r82, [%rd26];
	mad.lo.s32 	%r83, %r82, %r81, %r79;
	st.global.u32 	[%rd2], %r83;
	add.s32 	%r84, %r129, 2;
	mul.wide.u32 	%rd27, %r84, 4;
	add.s64 	%rd28, %rd1, %rd27;
	ld.global.u32 	%r85, [%rd28];
	mul.wide.u32 	%rd29, %r133, 4;
	add.s64 	%rd30, %rd1, %rd29;
	ld.global.u32 	%r86, [%rd30];
	mad.lo.s32 	%r87, %r86, %r85, %r83;
	st.global.u32 	[%rd2], %r87;
	add.s32 	%r88, %r129, 3;
	mul.wide.u32 	%rd31, %r88, 4;
	add.s64 	%rd32, %rd1, %rd31;
	ld.global.u32 	%r89, [%rd32];
	mul.wide.u32 	%rd33, %r132, 4;
	add.s64 	%rd34, %rd1, %rd33;
	ld.global.u32 	%r90, [%rd34];
	mad.lo.s32 	%r91, %r90, %r89, %r87;
	st.global.u32 	[%rd2], %r91;
	mul.wide.u32 	%rd35, %r76, 4;
	add.s64 	%rd36, %rd1, %rd35;
	ld.global.u32 	%r92, [%rd36];
	mul.wide.u32 	%rd37, %r131, 4;
	add.s64 	%rd38, %rd1, %rd37;
	ld.global.u32 	%r93, [%rd38];
	mad.lo.s32 	%r140, %r93, %r92, %r91;
	st.global.u32 	[%rd2], %r140;
	add.s32 	%r138, %r138, 8;
	add.s32 	%r137, %r137, %r7;
	add.s32 	%r136, %r136, %r7;
	add.s32 	%r135, %r135, %r7;
	add.s32 	%r134, %r134, %r7;
	add.s32 	%r133, %r133, %r7;
	add.s32 	%r132, %r132, %r7;
	add.s32 	%r131, %r131, %r7;
	add.s32 	%r130, %r130, %r7;
	add.s32 	%r129, %r129, 8;
	setp.ne.s32 	%p3, %r138, 0;
	mov.u32 	%r143, %r4;
	@%p3 bra 	$L__BB1_4;
$L__BB1_5:
	setp.eq.s32 	%p4, %r2, 0;
	@%p4 bra 	$L__BB1_13;
	add.s32 	%r94, %r2, -1;
	setp.lt.u32 	%p5, %r94, 3;
	@%p5 bra 	$L__BB1_8;
	add.s32 	%r95, %r143, %r1;
	mul.wide.u32 	%rd39, %r95, 4;
	add.s64 	%rd40, %rd1, %rd39;
	ld.global.u32 	%r96, [%rd40];
	mad.lo.s32 	%r97, %r143, %r53, %r128;
	mul.wide.u32 	%rd41, %r97, 4;
	add.s64 	%rd42, %rd1, %rd41;
	ld.global.u32 	%r98, [%rd42];
	mad.lo.s32 	%r99, %r98, %r96, %r140;
	st.global.u32 	[%rd2], %r99;
	add.s32 	%r100, %r95, 1;
	mul.wide.u32 	%rd43, %r100, 4;
	add.s64 	%rd44, %rd1, %rd43;
	ld.global.u32 	%r101, [%rd44];
	add.s32 	%r102, %r97, %r53;
	mul.wide.u32 	%rd45, %r102, 4;
	add.s64 	%rd46, %rd1, %rd45;
	ld.global.u32 	%r103, [%rd46];
	mad.lo.s32 	%r104, %r103, %r101, %r99;
	st.global.u32 	[%rd2], %r104;
	add.s32 	%r105, %r95, 2;
	mul.wide.u32 	%rd47, %r105, 4;
	add.s64 	%rd48, %rd1, %rd47;
	ld.global.u32 	%r106, [%rd48];
	add.s32 	%r107, %r102, %r53;
	mul.wide.u32 	%rd49, %r107, 4;
	add.s64 	%rd50, %rd1, %rd49;
	ld.global.u32 	%r108, [%rd50];
	mad.lo.s32 	%r109, %r108, %r106, %r104;
	st.global.u32 	[%rd2], %r109;
	add.s32 	%r110, %r95, 3;
	mul.wide.u32 	%rd51, %r110, 4;
	add.s64 	%rd52, %rd1, %rd51;
	ld.global.u32 	%r111, [%rd52];
	add.s32 	%r112, %r107, %r53;
	mul.wide.u32 	%rd53, %r112, 4;
	add.s64 	%rd54, %rd1, %rd53;
	ld.global.u32 	%r113, [%rd54];
	mad.lo.s32 	%r140, %r113, %r111, %r109;
	st.global.u32 	[%rd2], %r140;
	add.s32 	%r143, %r143, 4;
$L__BB1_8:
	setp.eq.s32 	%p6, %r3, 0;
	@%p6 bra 	$L__BB1_13;
	setp.eq.s32 	%p7, %r3, 1;
	@%p7 bra 	$L__BB1_11;
	add.s32 	%r114, %r143, %r1;
	mul.wide.u32 	%rd55, %r114, 4;
	add.s64 	%rd56, %rd1, %rd55;
	ld.global.u32 	%r115, [%rd56];
	mad.lo.s32 	%r116, %r143, %r53, %r128;
	mul.wide.u32 	%rd57, %r116, 4;
	add.s64 	%rd58, %rd1, %rd57;
	ld.global.u32 	%r117, [%rd58];
	mad.lo.s32 	%r118, %r117, %r115, %r140;
	st.global.u32 	[%rd2], %r118;
	add.s32 	%r119, %r114, 1;
	mul.wide.u32 	%rd59, %r119, 4;
	add.s64 	%rd60, %rd1, %rd59;
	ld.global.u32 	%r120, [%rd60];
	add.s32 	%r121, %r116, %r53;
	mul.wide.u32 	%rd61, %r121, 4;
	add.s64 	%rd62, %rd1, %rd61;
	ld.global.u32 	%r122, [%rd62];
	mad.lo.s32 	%r140, %r122, %r120, %r118;
	st.global.u32 	[%rd2], %r140;
	add.s32 	%r143, %r143, 2;
$L__BB1_11:
	setp.eq.s32 	%p8, %r5, 0;
	@%p8 bra 	$L__BB1_13;
	add.s32 	%r123, %r143, %r1;
	mul.wide.u32 	%rd63, %r123, 4;
	add.s64 	%rd64, %rd1, %rd63;
	ld.global.u32 	%r124, [%rd64];
	mad.lo.s32 	%r125, %r143, %r53, %r128;
	mul.wide.u32 	%rd65, %r125, 4;
	add.s64 	%rd66, %rd1, %rd65;
	ld.global.u32 	%r126, [%rd66];
	mad.lo.s32 	%r127, %r126, %r124, %r140;
	st.global.u32 	[%rd2], %r127;
$L__BB1_13:
	add.s32 	%r128, %r128, 1;
	setp.ne.s32 	%p9, %r128, %r53;
	@%p9 bra 	$L__BB1_2;
$L__BB1_14:
	ret;

}


// ===== COMPILED SASS (sm_100) =====

	.target	sm_100

	.elftype	@"ET_EXEC"


//--------------------- .note.nv.tkinfo           --------------------------
	.section	.note.nv.tkinfo,"",@"SHT_NOTE"
	.sectionflags	@"SHF_NOTE_NV_TKINFO"
	.tkinfo
        /*0018*/ 	.word	0x00000002
        /*0030*/ 	.string	""
        /*0030*/ 	.string	"ptxas"
        /*0030*/ 	.string	"Cuda compilation tools, release 13.0, V13.0.88"
        /*0030*/ 	.string	"Build cuda_13.0.r13.0/compiler.36424714_0"
        /*0030*/ 	.string	"-arch sm_100 -m 64 "



//--------------------- .note.nv.cuinfo           --------------------------
	.section	.note.nv.cuinfo,"",@"SHT_NOTE"
	.sectionflags	@"SHF_NOTE_NV_CUINFO"
        /*0018*/ 	.short	0x0002
        /*001a*/ 	.short	0x0064
        /*001c*/ 	.short	0x0082
	.zero		2


//--------------------- .nv.info                  --------------------------
	.section	.nv.info,"",@"SHT_CUDA_INFO"
	.align	4


	//----- nvinfo : EIATTR_REGCOUNT
	.align		4
        /*0000*/ 	.byte	0x04, 0x2f
        /*0002*/ 	.short	(.L_1 - .L_0)
	.align		4
.L_0:
        /*0004*/ 	.word	index@(_Z7dkernelPjPi)
        /*0008*/ 	.word	0x00000008


	//----- nvinfo : EIATTR_FRAME_SIZE
	.align		4
.L_1:
        /*000c*/ 	.byte	0x04, 0x11
        /*000e*/ 	.short	(.L_3 - .L_2)
	.align		4
.L_2:
        /*0010*/ 	.word	index@(_Z7dkernelPjPi)
        /*0014*/ 	.word	0x00000000


	//----- nvinfo : EIATTR_REGCOUNT
	.align		4
.L_3:
        /*0018*/ 	.byte	0x04, 0x2f
        /*001a*/ 	.short	(.L_5 - .L_4)
	.align		4
.L_4:
        /*001c*/ 	.word	index@(_Z6kernalPjS_j)
        /*0020*/ 	.word	0x00000020


	//----- nvinfo : EIATTR_FRAME_SIZE
	.align		4
.L_5:
        /*0024*/ 	.byte	0x04, 0x11
        /*0026*/ 	.short	(.L_7 - .L_6)
	.align		4
.L_6:
        /*0028*/ 	.word	index@(_Z6kernalPjS_j)
        /*002c*/ 	.word	0x00000000


	//----- nvinfo : EIATTR_MIN_STACK_SIZE
	.align		4
.L_7:
        /*0030*/ 	.byte	0x04, 0x12
        /*0032*/ 	.short	(.L_9 - .L_8)
	.align		4
.L_8:
        /*0034*/ 	.word	index@(_Z6kernalPjS_j)
        /*0038*/ 	.word	0x00000000


	//----- nvinfo : EIATTR_MIN_STACK_SIZE
	.align		4
.L_9:
        /*003c*/ 	.byte	0x04, 0x12
        /*003e*/ 	.short	(.L_11 - .L_10)
	.align		4
.L_10:
        /*0040*/ 	.word	index@(_Z7dkernelPjPi)
        /*0044*/ 	.word	0x00000000
.L_11:


//--------------------- .nv.compat                --------------------------
	.section	.nv.compat,"",@"SHT_CUDA_COMPAT_INFO"
	.align	4
        /*0000*/ 	.byte	0x02, 0x09, 0x00, 0x00, 0x02, 0x02, 0x01, 0x00, 0x02, 0x05, 0x05, 0x00, 0x03, 0x07, 0x01, 0x01
        /*0010*/ 	.byte	0x02, 0x03, 0x00, 0x00, 0x02, 0x06, 0x01, 0x00, 0x04, 0x0b, 0x08, 0x00, 0x09, 0x00, 0x00, 0x00
        /*0020*/ 	.byte	0x00, 0x00, 0x00, 0x00


//--------------------- .nv.info._Z6kernalPjS_j   --------------------------
	.section	.nv.info._Z6kernalPjS_j,"",@"SHT_CUDA_INFO"
	.sectionflags	@""
	.align	4


	//----- nvinfo : EIATTR_CUDA_API_VERSION
	.align		4
        /*0000*/ 	.byte	0x04, 0x37
        /*0002*/ 	.short	(.L_13 - .L_12)
.L_12:
        /*0004*/ 	.word	0x00000082


	//----- nvinfo : EIATTR_KPARAM_INFO
	.align		4
.L_13:
        /*0008*/ 	.byte	0x04, 0x17
        /*000a*/ 	.short	(.L_15 - .L_14)
.L_14:
        /*000c*/ 	.word	0x00000000
        /*0010*/ 	.short	0x0002
        /*0012*/ 	.short	0x0010
        /*0014*/ 	.byte	0x00, 0xf0, 0x11, 0x00


	//----- nvinfo : EIATTR_KPARAM_INFO
	.align		4
.L_15:
        /*0018*/ 	.byte	0x04, 0x17
        /*001a*/ 	.short	(.L_17 - .L_16)
.L_16:
        /*001c*/ 	.word	0x00000000
        /*0020*/ 	.short	0x0001
        /*0022*/ 	.short	0x0008
        /*0024*/ 	.byte	0x00, 0xf5, 0x21, 0x00


	//----- nvinfo : EIATTR_KPARAM_INFO
	.align		4
.L_17:
        /*0028*/ 	.byte	0x04, 0x17
        /*002a*/ 	.short	(.L_19 - .L_18)
.L_18:
        /*002c*/ 	.word	0x00000000
        /*0030*/ 	.short	0x0000
        /*0032*/ 	.short	0x0000
        /*0034*/ 	.byte	0x00, 0xf5, 0x21, 0x00


	//----- nvinfo : EIATTR_SPARSE_MMA_MASK
	.align		4
.L_19:
        /*0038*/ 	.byte	0x03, 0x50
        /*003a*/ 	.short	0x0000


	//----- nvinfo : EIATTR_MAXREG_COUNT
	.align		4
        /*003c*/ 	.byte	0x03, 0x1b
        /*003e*/ 	.short	0x00ff


	//----- nvinfo : EIATTR_MERCURY_ISA_VERSION
	.align		4
        /*0040*/ 	.byte	0x03, 0x5f
        /*0042*/ 	.short	0x0101


	//----- nvinfo : EIATTR_VRC_CTA_INIT_COUNT
	.align		4
        /*0044*/ 	.byte	0x02, 0x4a
	.zero		1
	.zero		1


	//----- nvinfo : EIATTR_EXIT_INSTR_OFFSETS
	.align		4
        /*0048*/ 	.byte	0x04, 0x1c
        /*004a*/ 	.short	(.L_21 - .L_20)


	//   ....[0]....
.L_20:
        /*004c*/ 	.word	0x00000030


	//   ....[1]....
        /*0050*/ 	.word	0x00000af0


	//----- nvinfo : EIATTR_CBANK_PARAM_SIZE
	.align		4
.L_21:
        /*0054*/ 	.byte	0x03, 0x19
        /*0056*/ 	.short	0x0014


	//----- nvinfo : EIATTR_PARAM_CBANK
	.align		4
        /*0058*/ 	.byte	0x04, 0x0a
        /*005a*/ 	.short	(.L_23 - .L_22)
	.align		4
.L_22:
        /*005c*/ 	.word	index@(.nv.constant0._Z6kernalPjS_j)
        /*0060*/ 	.short	0x0380
        /*0062*/ 	.short	0x0014


	//----- nvinfo : EIATTR_SW_WAR
	.align		4
.L_23:
        /*0064*/ 	.byte	0x04, 0x36
        /*0066*/ 	.short	(.L_25 - .L_24)
.L_24:
        /*0068*/ 	.word	0x00000008
.L_25:


//--------------------- .nv.info._Z7dkernelPjPi   --------------------------
	.section	.nv.info._Z7dkernelPjPi,"",@"SHT_CUDA_INFO"
	.sectionflags	@""
	.align	4


	//----- nvinfo : EIATTR_CUDA_API_VERSION
	.align		4
        /*0000*/ 	.byte	0x04, 0x37
        /*0002*/ 	.short	(.L_27 - .L_26)
.L_26:
        /*0004*/ 	.word	0x00000082


	//----- nvinfo : EIATTR_KPARAM_INFO
	.align		4
.L_27:
        /*0008*/ 	.byte	0x04, 0x17
        /*000a*/ 	.short	(.L_29 - .L_28)
.L_28:
        /*000c*/ 	.word	0x00000000
        /*0010*/ 	.short	0x0001
        /*0012*/ 	.short	0x0008
        /*0014*/ 	.byte	0x00, 0xf5, 0x21, 0x00


	//----- nvinfo : EIATTR_KPARAM_INFO
	.align		4
.L_29:
        /*0018*/ 	.byte	0x04, 0x17
        /*001a*/ 	.short	(.L_31 - .L_30)
.L_30:
        /*001c*/ 	.word	0x00000000
        /*0020*/ 	.short	0x0000
        /*0022*/ 	.short	0x0000
        /*0024*/ 	.byte	0x00, 0xf5, 0x21, 0x00


	//----- nvinfo : EIATTR_SPARSE_MMA_MASK
	.align		4
.L_31:
        /*0028*/ 	.byte	0x03, 0x50
        /*002a*/ 	.short	0x0000


	//----- nvinfo : EIATTR_MAXREG_COUNT
	.align		4
        /*002c*/ 	.byte	0x03, 0x1b
        /*002e*/ 	.short	0x00ff


	//----- nvinfo : EIATTR_MERCURY_ISA_VERSION
	.align		4
        /*0030*/ 	.byte	0x03, 0x5f
        /*0032*/ 	.short	0x0101


	//----- nvinfo : EIATTR_VRC_CTA_INIT_COUNT
	.align		4
        /*0034*/ 	.byte	0x02, 0x4a
	.zero		1
	.zero		1


	//----- nvinfo : EIATTR_EXIT_INSTR_OFFSETS
	.align		4
        /*0038*/ 	.byte	0x04, 0x1c
        /*003a*/ 	.short	(.L_33 - .L_32)


	//   ....[0]....
.L_32:
        /*003c*/ 	.word	0x00000090


	//----- nvinfo : EIATTR_CBANK_PARAM_SIZE
	.align		4
.L_33:
        /*0040*/ 	.byte	0x03, 0x19
        /*0042*/ 	.short	0x0010


	//----- nvinfo : EIATTR_PARAM_CBANK
	.align		4
        /*0044*/ 	.byte	0x04, 0x0a
        /*0046*/ 	.short	(.L_35 - .L_34)
	.align		4
.L_34:
        /*0048*/ 	.word	index@(.nv.constant0._Z7dkernelPjPi)
        /*004c*/ 	.short	0x0380
        /*004e*/ 	.short	0x0010


	//----- nvinfo : EIATTR_SW_WAR
	.align		4
.L_35:
        /*0050*/ 	.byte	0x04, 0x36
        /*0052*/ 	.short	(.L_37 - .L_36)
.L_36:
        /*0054*/ 	.word	0x00000008
.L_37:


//--------------------- .nv.callgraph             --------------------------
	.section	.nv.callgraph,"",@"SHT_CUDA_CALLGRAPH"
	.align	4
	.sectionentsize	8
	.align		4
        /*0000*/ 	.word	0x00000000
	.align		4
        /*0004*/ 	.word	0xffffffff
	.align		4
        /*0008*/ 	.word	0x00000000
	.align		4
        /*000c*/ 	.word	0xfffffffe
	.align		4
        /*0010*/ 	.word	0x00000000
	.align		4
        /*0014*/ 	.word	0xfffffffd
	.align		4
        /*0018*/ 	.word	0x00000000
	.align		4
        /*001c*/ 	.word	0xfffffffc


//--------------------- .text._Z6kernalPjS_j      --------------------------
	.section	.text._Z6kernalPjS_j,"ax",@progbits
	.align	128
        .global         _Z6kernalPjS_j
        .type           _Z6kernalPjS_j,@function
        .size           _Z6kernalPjS_j,(.L_x_7 - _Z6kernalPjS_j)
        .other          _Z6kernalPjS_j,@"STO_CUDA_ENTRY STV_DEFAULT"
_Z6kernalPjS_j:
.text._Z6kernalPjS_j:
[----:B------:R-:W-:Y:S08]  /*0000*/  LDC R1, c[0x0][0x37c] ;  /* 0x0000df00ff017b82 */ /* 0x000ff00000000800 */
[----:B------:R-:W0:Y:S02]  /*0010*/  LDC R4, c[0x0][0x390] ;  /* 0x0000e400ff047b82 */ /* 0x000e240000000800 */
[----:B0-----:R-:W-:-:S13]  /*0020*/  ISETP.NE.AND P0, PT, R4, RZ, PT ;  /* 0x000000ff0400720c */ /* 0x001fda0003f05270 */
[----:B------:R-:W-:Y:S05]  /*0030*/  @!P0 EXIT ;  /* 0x000000000000894d */ /* 0x000fea0003800000 */
[----:B------:R-:W0:Y:S01]  /*0040*/  S2R R2, SR_TID.X ;  /* 0x0000000000027919 */ /* 0x000e220000002100 */
[----:B------:R-:W0:Y:S01]  /*0050*/  LDCU UR4, c[0x0][0x360] ;  /* 0x00006c00ff0477ac */ /* 0x000e220008000800 */
[----:B------:R-:W-:Y:S01]  /*0060*/  LOP3.LUT R0, R4, 0xfffffff8, RZ, 0xc0, !PT ;  /* 0xfffffff804007812 */ /* 0x000fe200078ec0ff */
[----:B------:R-:W-:Y:S01]  /*0070*/  HFMA2 R5, -RZ, RZ, 0, 0 ;  /* 0x00000000ff057431 */ /* 0x000fe200000001ff */
[----:B------:R-:W0:Y:S01]  /*0080*/  S2R R3, SR_CTAID.X ;  /* 0x0000000000037919 */ /* 0x000e220000002500 */
[----:B------:R-:W1:Y:S01]  /*0090*/  LDCU.64 UR6, c[0x0][0x358] ;  /* 0x00006b00ff0677ac */ /* 0x000e620008000a00 */
[----:B------:R-:W-:Y:S01]  /*00a0*/  IADD3 R6, PT, PT, -R0, RZ, RZ ;  /* 0x000000ff00067210 */ /* 0x000fe20007ffe1ff */
[----:B0-----:R-:W-:Y:S01]  /*00b0*/  IMAD R2, R3, UR4, R2 ;  /* 0x0000000403027c24 */ /* 0x001fe2000f8e0202 */
[C---:B------:R-:W-:Y:S02]  /*00c0*/  LOP3.LUT R3, R4.reuse, 0x7, RZ, 0xc0, !PT ;  /* 0x0000000704037812 */ /* 0x040fe400078ec0ff */
[----:B-1----:R-:W-:-:S07]  /*00d0*/  LOP3.LUT R4, R4, 0x3, RZ, 0xc0, !PT ;  /* 0x0000000304047812 */ /* 0x002fce00078ec0ff */
.L_x_4:
[----:B0-----:R-:W0:Y:S08]  /*00e0*/  LDC R8, c[0x0][0x390] ;  /* 0x0000e400ff087b82 */ /* 0x001e300000000800 */
[----:B-12---:R-:W1:Y:S01]  /*00f0*/  LDC.64 R12, c[0x0][0x388] ;  /* 0x0000e200ff0c7b82 */ /* 0x006e620000000a00 */
[----:B0-----:R-:W-:-:S04]  /*0100*/  IMAD R7, R2, R8, R5 ;  /* 0x0000000802077224 */ /* 0x001fc800078e0205 */
[----:B-1----:R-:W-:Y:S01]  /*0110*/  IMAD.WIDE.U32 R12, R7, 0x4, R12 ;  /* 0x00000004070c7825 */ /* 0x002fe200078e000c */
[----:B------:R-:W-:-:S04]  /*0120*/  IADD3 R7, PT, PT, R8, -0x1, RZ ;  /* 0xffffffff08077810 */ /* 0x000fc80007ffe0ff */
[----:B------:R-:W-:Y:S01]  /*0130*/  ISETP.GE.U32.AND P0, PT, R7, 0x7, PT ;  /* 0x000000070700780c */ /* 0x000fe20003f06070 */
[----:B-----5:R0:W5:Y:S01]  /*0140*/  LDG.E R19, desc[UR6][R12.64] ;  /* 0x000000060c137981 */ /* 0x020162000c1e1900 */
[----:B------:R-:W-:-:S11]  /*0150*/  MOV R7, RZ ;  /* 0x000000ff00077202 */ /* 0x000fd60000000f00 */
[----:B0-----:R-:W-:Y:S05]  /*0160*/  @!P0 BRA `(.L_x_0) ;  /* 0x00000004003c8947 */ /* 0x001fea0003800000 */
[-C--:B------:R-:W-:Y:S01]  /*0170*/  IMAD R24, R2, R8.reuse, 0x3 ;  /* 0x0000000302187424 */ /* 0x080fe200078e0208 */
[----:B------:R-:W-:Y:S01]  /*0180*/  IADD3 R28, PT, PT, R5, R8, RZ ;  /* 0x00000008051c7210 */ /* 0x000fe20007ffe0ff */
[C-C-:B------:R-:W-:Y:S01]  /*0190*/  IMAD R25, R8.reuse, 0x3, R5.reuse ;  /* 0x0000000308197824 */ /* 0x140fe200078e0205 */
[CC--:B------:R-:W-:Y:S01]  /*01a0*/  LEA R11, R8.reuse, R5.reuse, 0x1 ;  /* 0x00000005080b7211 */ /* 0x0c0fe200078e08ff */
[C-C-:B------:R-:W-:Y:S01]  /*01b0*/  IMAD R29, R8.reuse, 0x5, R5.reuse ;  /* 0x00000005081d7824 */ /* 0x140fe200078e0205 */
[CC--:B------:R-:W-:Y:S01]  /*01c0*/  LEA R27, R8.reuse, R5.reuse, 0x2 ;  /* 0x00000005081b7211 */ /* 0x0c0fe200078e10ff */
[C-C-:B------:R-:W-:Y:S01]  /*01d0*/  IMAD R10, R8.reuse, 0x6, R5.reuse ;  /* 0x00000006080a7824 */ /* 0x140fe200078e0205 */
[----:B------:R-:W-:Y:S01]  /*01e0*/  MOV R26, R5 ;  /* 0x00000005001a7202 */ /* 0x000fe20000000f00 */
[----:B------:R-:W-:Y:S01]  /*01f0*/  IMAD R9, R8, 0x7, R5 ;  /* 0x0000000708097824 */ /* 0x000fe200078e0205 */
[----:B------:R-:W-:-:S07]  /*0200*/  MOV R7, R6 ;  /* 0x0000000600077202 */ /* 0x000fce0000000f00 */
.L_x_1:
[----:B0-----:R-:W0:Y:S01]  /*0210*/  LDC.64 R14, c[0x0][0x380] ;  /* 0x0000e000ff0e7b82 */ /* 0x001e220000000a00 */
[----:B------:R-:W-:-:S05]  /*0220*/  IADD3 R23, PT, PT, R24, -0x3, RZ ;  /* 0xfffffffd18177810 */ /* 0x000fca0007ffe0ff */
[----:B0-----:R-:W-:-:S04]  /*0230*/  IMAD.WIDE.U32 R22, R23, 0x4, R14 ;  /* 0x0000000417167825 */ /* 0x001fc800078e000e */
[----:B------:R-:W-:Y:S02]  /*0240*/  IMAD.WIDE.U32 R16, R26, 0x4, R14 ;  /* 0x000000041a107825 */ /* 0x000fe400078e000e */
[----:B------:R-:W2:Y:S04]  /*0250*/  LDG.E R22, desc[UR6][R22.64] ;  /* 0x0000000616167981 */ /* 0x000ea8000c1e1900 */
[----:B------:R-:W2:Y:S01]  /*0260*/  LDG.E R17, desc[UR6][R16.64] ;  /* 0x0000000610117981 */ /* 0x000ea2000c1e1900 */
[----:B------:R-:W-:Y:S01]  /*0270*/  IADD3 R21, PT, PT, R24, -0x2, RZ ;  /* 0xfffffffe18157810 */ /* 0x000fe20007ffe0ff */
[----:B--2--5:R-:W-:-:S04]  /*0280*/  IMAD R17, R22, R17, R19 ;  /* 0x0000001116117224 */ /* 0x024fc800078e0213 */
[--C-:B------:R-:W-:Y:S01]  /*0290*/  IMAD.WIDE.U32 R18, R21, 0x4, R14.reuse ;  /* 0x0000000415127825 */ /* 0x100fe200078e000e */
[----:B------:R0:W-:Y:S03]  /*02a0*/  STG.E desc[UR6][R12.64], R17 ;  /* 0x000000110c007986 */ /* 0x0001e6000c101906 */
[----:B------:R-:W-:Y:S02]  /*02b0*/  IMAD.WIDE.U32 R20, R28, 0x4, R14 ;  /* 0x000000041c147825 */ /* 0x000fe400078e000e */
[----:B------:R-:W2:Y:S04]  /*02c0*/  LDG.E R18, desc[UR6][R18.64] ;  /* 0x0000000612127981 */ /* 0x000ea8000c1e1900 */
[----:B------:R-:W2:Y:S01]  /*02d0*/  LDG.E R20, desc[UR6][R20.64] ;  /* 0x0000000614147981 */ /* 0x000ea2000c1e1900 */
[----:B------:R-:W-:-:S05]  /*02e0*/  IADD3 R23, PT, PT, R24, -0x1, RZ ;  /* 0xffffffff18177810 */ /* 0x000fca0007ffe0ff */
[----:B------:R-:W-:-:S04]  /*02f0*/  IMAD.WIDE.U32 R22, R23, 0x4, R14 ;  /* 0x0000000417167825 */ /* 0x000fc800078e000e */
[----:B--2---:R-:W-:Y:S02]  /*0300*/  IMAD R21, R18, R20, R17 ;  /* 0x0000001412157224 */ /* 0x004fe400078e0211 */
[----:B0-----:R-:W-:-:S03]  /*0310*/  IMAD.WIDE.U32 R16, R11, 0x4, R14 ;  /* 0x000000040b107825 */ /* 0x001fc600078e000e */
[----:B------:R0:W-:Y:S04]  /*0320*/  STG.E desc[UR6][R12.64], R21 ;  /* 0x000000150c007986 */ /* 0x0001e8000c101906 */
[----:B------:R-:W2:Y:S04]  /*0330*/  LDG.E R22, desc[UR6][R22.64] ;  /* 0x0000000616167981 */ /* 0x000ea8000c1e1900 */
[----:B------:R-:W2:Y:S01]  /*0340*/  LDG.E R16, desc[UR6][R16.64] ;  /* 0x0000000610107981 */ /* 0x000ea2000c1e1900 */
[----:B------:R-:W-:-:S04]  /*0350*/  IMAD.WIDE.U32 R18, R25, 0x4, R14 ;  /* 0x0000000419127825 */ /* 0x000fc800078e000e */
[----:B--2---:R-:W-:Y:S02]  /*0360*/  IMAD R23, R22, R16, R21 ;  /* 0x0000001016177224 */ /* 0x004fe400078e0215 */
[----:B------:R-:W-:-:S03]  /*0370*/  IMAD.WIDE.U32 R16, R24, 0x4, R14 ;  /* 0x0000000418107825 */ /* 0x000fc600078e000e */
[----:B------:R1:W-:Y:S04]  /*0380*/  STG.E desc[UR6][R12.64], R23 ;  /* 0x000000170c007986 */ /* 0x0003e8000c101906 */
[----:B------:R-:W2:Y:S04]  /*0390*/  LDG.E R20, desc[UR6][R16.64] ;  /* 0x0000000610147981 */ /* 0x000ea8000c1e1900 */
[----:B------:R-:W2:Y:S01]  /*03a0*/  LDG.E R19, desc[UR6][R18.64] ;  /* 0x0000000612137981 */ /* 0x000ea2000c1e1900 */
[----:B0-----:R-:W-:Y:S01]  /*03b0*/  IADD3 R21, PT, PT, R24, 0x1, RZ ;  /* 0x0000000118157810 */ /* 0x001fe20007ffe0ff */
[----:B--2---:R-:W-:-:S04]  /*03c0*/  IMAD R19, R20, R19, R23 ;  /* 0x0000001314137224 */ /* 0x004fc800078e0217 */
[--C-:B------:R-:W-:Y:S01]  /*03d0*/  IMAD.WIDE.U32 R20, R21, 0x4, R14.reuse ;  /* 0x0000000415147825 */ /* 0x100fe200078e000e */
[----:B------:R0:W-:Y:S03]  /*03e0*/  STG.E desc[UR6][R12.64], R19 ;  /* 0x000000130c007986 */ /* 0x0001e6000c101906 */
[----:B-1----:R-:W-:Y:S02]  /*03f0*/  IMAD.WIDE.U32 R22, R27, 0x4, R14 ;  /* 0x000000041b167825 */ /* 0x002fe400078e000e */
[----:B------:R-:W2:Y:S04]  /*0400*/  LDG.E R20, desc[UR6][R20.64] ;  /* 0x0000000614147981 */ /* 0x000ea8000c1e1900 */
[----:B------:R-:W2:Y:S01]  /*0410*/  LDG.E R22, desc[UR6][R22.64] ;  /* 0x0000000616167981 */ /* 0x000ea2000c1e1900 */
[----:B------:R-:W-:-:S05]  /*0420*/  IADD3 R17, PT, PT, R24, 0x2, RZ ;  /* 0x0000000218117810 */ /* 0x000fca0007ffe0ff */
[----:B------:R-:W-:-:S04]  /*0430*/  IMAD.WIDE.U32 R16, R17, 0x4, R14 ;  /* 0x0000000411107825 */ /* 0x000fc800078e000e */
[----:B--2---:R-:W-:Y:S02]  /*0440*/  IMAD R21, R20, R22, R19 ;  /* 0x0000001614157224 */ /* 0x004fe400078e0213 */
[----:B0-----:R-:W-:-:S03]  /*0450*/  IMAD.WIDE.U32 R18, R29, 0x4, R14 ;  /* 0x000000041d127825 */ /* 0x001fc600078e000e */
[----:B------:R0:W-:Y:S04]  /*0460*/  STG.E desc[UR6][R12.64], R21 ;  /* 0x000000150c007986 */ /* 0x0001e8000c101906 */
[----:B------:R1:W2:Y:S04]  /*0470*/  LDG.E R16, desc[UR6][R16.64] ;  /* 0x0000000610107981 */ /* 0x0002a8000c1e1900 */
[----:B------:R-:W2:Y:S01]  /*0480*/  LDG.E R18, desc[UR6][R18.64] ;  /* 0x0000000612127981 */ /* 0x000ea2000c1e1900 */
[----:B------:R-:W-:Y:S01]  /*0490*/  IMAD.WIDE.U32 R22, R10, 0x4, R14 ;  /* 0x000000040a167825 */ /* 0x000fe200078e000e */
[----:B-1----:R-:W-:-:S03]  /*04a0*/  IADD3 R17, PT, PT, R24, 0x3, RZ ;  /* 0x0000000318117810 */ /* 0x002fc60007ffe0ff */
[----:B--2---:R-:W-:Y:S02]  /*04b0*/  IMAD R18, R16, R18, R21 ;  /* 0x0000001210127224 */ /* 0x004fe400078e0215 */
[----:B0-----:R-:W-:-:S03]  /*04c0*/  IMAD.WIDE.U32 R20, R17, 0x4, R14 ;  /* 0x0000000411147825 */ /* 0x001fc600078e000e */
[----:B------:R0:W-:Y:S04]  /*04d0*/  STG.E desc[UR6][R12.64], R18 ;  /* 0x000000120c007986 */ /* 0x0001e8000c101906 */
[----:B------:R-:W2:Y:S04]  /*04e0*/  LDG.E R20, desc[UR6][R20.64] ;  /* 0x0000000614147981 */ /* 0x000ea8000c1e1900 */
[----:B------:R-:W2:Y:S01]  /*04f0*/  LDG.E R23, desc[UR6][R22.64] ;  /* 0x0000000616177981 */ /* 0x000ea2000c1e1900 */
[----:B------:R-:W-:-:S05]  /*0500*/  IADD3 R17, PT, PT, R24, 0x4, RZ ;  /* 0x0000000418117810 */ /* 0x000fca0007ffe0ff */
[----:B------:R-:W-:-:S04]  /*0510*/  IMAD.WIDE.U32 R16, R17, 0x4, R14 ;  /* 0x0000000411107825 */ /* 0x000fc800078e000e */
[----:B------:R-:W-:-:S04]  /*0520*/  IMAD.WIDE.U32 R14, R9, 0x4, R14 ;  /* 0x00000004090e7825 */ /* 0x000fc800078e000e */
[----:B--2---:R-:W-:-:S05]  /*0530*/  IMAD R23, R20, R23, R18 ;  /* 0x0000001714177224 */ /* 0x004fca00078e0212 */
[----:B------:R0:W-:Y:S04]  /*0540*/  STG.E desc[UR6][R12.64], R23 ;  /* 0x000000170c007986 */ /* 0x0001e8000c101906 */
[----:B------:R-:W2:Y:S04]  /*0550*/  LDG.E R16, desc[UR6][R16.64] ;  /* 0x0000000610107981 */ /* 0x000ea8000c1e1900 */
[----:B------:R-:W2:Y:S01]  /*0560*/  LDG.E R14, desc[UR6][R14.64] ;  /* 0x000000060e0e7981 */ /* 0x000ea2000c1e1900 */
[----:B------:R-:W-:Y:S02]  /*0570*/  IADD3 R7, PT, PT, R7, 0x8, RZ ;  /* 0x0000000807077810 */ /* 0x000fe40007ffe0ff */
[----:B------:R-:W-:-:S02]  /*0580*/  LEA R26, R8, R26, 0x3 ;  /* 0x0000001a081a7211 */ /* 0x000fc400078e18ff */
[----:B------:R-:W-:Y:S02]  /*0590*/  ISETP.NE.AND P0, PT, R7, RZ, PT ;  /* 0x000000ff0700720c */ /* 0x000fe40003f05270 */
[C---:B------:R-:W-:Y:S02]  /*05a0*/  LEA R28, R8.reuse, R28, 0x3 ;  /* 0x0000001c081c7211 */ /* 0x040fe400078e18ff */
[C---:B------:R-:W-:Y:S02]  /*05b0*/  LEA R11, R8.reuse, R11, 0x3 ;  /* 0x0000000b080b7211 */ /* 0x040fe400078e18ff */
[C---:B------:R-:W-:Y:S02]  /*05c0*/  LEA R25, R8.reuse, R25, 0x3 ;  /* 0x0000001908197211 */ /* 0x040fe400078e18ff */
[C---:B------:R-:W-:Y:S02]  /*05d0*/  LEA R27, R8.reuse, R27, 0x3 ;  /* 0x0000001b081b7211 */ /* 0x040fe400078e18ff */
[----:B------:R-:W-:-:S02]  /*05e0*/  LEA R29, R8, R29, 0x3 ;  /* 0x0000001d081d7211 */ /* 0x000fc400078e18ff */
[----:B------:R-:W-:Y:S02]  /*05f0*/  LEA R10, R8, R10, 0x3 ;  /* 0x0000000a080a7211 */ /* 0x000fe400078e18ff */
[----:B------:R-:W-:Y:S02]  /*0600*/  IADD3 R24, PT, PT, R24, 0x8, RZ ;  /* 0x0000000818187810 */ /* 0x000fe40007ffe0ff */
[----:B------:R-:W-:Y:S01]  /*0610*/  LEA R9, R8, R9, 0x3 ;  /* 0x0000000908097211 */ /* 0x000fe200078e18ff */
[----:B--2---:R-:W-:-:S05]  /*0620*/  IMAD R19, R16, R14, R23 ;  /* 0x0000000e10137224 */ /* 0x004fca00078e0217 */
[----:B------:R0:W-:Y:S01]  /*0630*/  STG.E desc[UR6][R12.64], R19 ;  /* 0x000000130c007986 */ /* 0x0001e2000c101906 */
[----:B------:R-:W-:Y:S05]  /*0640*/  @P0 BRA `(.L_x_1) ;  /* 0xfffffff800f00947 */ /* 0x000fea000383ffff */
[----:B------:R-:W-:-:S07]  /*0650*/  MOV R7, R0 ;  /* 0x0000000000077202 */ /* 0x000fce0000000f00 */
.L_x_0:
[----:B------:R-:W-:-:S13]  /*0660*/  ISETP.NE.AND P0, PT, R3, RZ, PT ;  /* 0x000000ff0300720c */ /* 0x000fda0003f05270 */
[----:B------:R-:W-:Y:S05]  /*0670*/  @!P0 BRA `(.L_x_2) ;  /* 0x0000000400108947 */ /* 0x000fea0003800000 */
[----:B------:R-:W-:Y:S02]  /*0680*/  IADD3 R9, PT, PT, R3, -0x1, RZ ;  /* 0xffffffff03097810 */ /* 0x000fe40007ffe0ff */
[----:B------:R-:W-:Y:S02]  /*0690*/  ISETP.NE.AND P1, PT, R4, RZ, PT ;  /* 0x000000ff0400720c */ /* 0x000fe40003f25270 */
[----:B------:R-:W-:-:S13]  /*06a0*/  ISETP.GE.U32.AND P0, PT, R9, 0x3, PT ;  /* 0x000000030900780c */ /* 0x000fda0003f06070 */
[----:B------:R-:W-:Y:S05]  /*06b0*/  @!P0 BRA `(.L_x_3) ;  /* 0x0000000000888947 */ /* 0x000fea0003800000 */
[----:B------:R-:W1:Y:S01]  /*06c0*/  LDC.64 R10, c[0x0][0x380] ;  /* 0x0000e000ff0a7b82 */ /* 0x000e620000000a00 */
[-C--:B------:R-:W-:Y:S02]  /*06d0*/  IMAD R9, R2, R8.reuse, R7 ;  /* 0x0000000802097224 */ /* 0x080fe400078e0207 */
[----:B------:R-:W-:Y:S02]  /*06e0*/  IMAD R21, R7, R8, R5 ;  /* 0x0000000807157224 */ /* 0x000fe400078e0205 */
[----:B-1----:R-:W-:-:S04]  /*06f0*/  IMAD.WIDE.U32 R16, R9, 0x4, R10 ;  /* 0x0000000409107825 */ /* 0x002fc800078e000a */
[----:B------:R-:W-:Y:S02]  /*0700*/  IMAD.WIDE.U32 R14, R21, 0x4, R10 ;  /* 0x00000004150e7825 */ /* 0x000fe400078e000a */
[----:B------:R-:W0:Y:S04]  /*0710*/  LDG.E R16, desc[UR6][R16.64] ;  /* 0x0000000610107981 */ /* 0x000e28000c1e1900 */
[----:B------:R-:W0:Y:S01]  /*0720*/  LDG.E R14, desc[UR6][R14.64] ;  /* 0x000000060e0e7981 */ /* 0x000e22000c1e1900 */
[----:B------:R-:W-:Y:S02]  /*0730*/  IADD3 R25, PT, PT, R9, 0x1, RZ ;  /* 0x0000000109197810 */ /* 0x000fe40007ffe0ff */
[----:B------:R-:W-:-:S03]  /*0740*/  IADD3 R27, PT, PT, R21, R8, RZ ;  /* 0x00000008151b7210 */ /* 0x000fc60007ffe0ff */
[----:B------:R-:W-:-:S04]  /*0750*/  IMAD.WIDE.U32 R20, R25, 0x4, R10 ;  /* 0x0000000419147825 */ /* 0x000fc800078e000a */
[----:B0----5:R-:W-:Y:S02]  /*0760*/  IMAD R23, R16, R14, R19 ;  /* 0x0000000e10177224 */ /* 0x021fe400078e0213 */
[----:B------:R-:W-:-:S03]  /*0770*/  IMAD.WIDE.U32 R18, R27, 0x4, R10 ;  /* 0x000000041b127825 */ /* 0x000fc600078e000a */
[----:B------:R0:W-:Y:S04]  /*0780*/  STG.E desc[UR6][R12.64], R23 ;  /* 0x000000170c007986 */ /* 0x0001e8000c101906 */
[----:B------:R-:W2:Y:S04]  /*0790*/  LDG.E R20, desc[UR6][R20.64] ;  /* 0x0000000614147981 */ /* 0x000ea8000c1e1900 */
[----:B------:R-:W2:Y:S01]  /*07a0*/  LDG.E R18, desc[UR6][R18.64] ;  /* 0x0000000612127981 */ /* 0x000ea2000c1e1900 */
[----:B------:R-:W-:Y:S02]  /*07b0*/  IADD3 R29, PT, PT, R9, 0x2, RZ ;  /* 0x00000002091d7810 */ /* 0x000fe40007ffe0ff */
[----:B------:R-:W-:-:S03]  /*07c0*/  IADD3 R27, PT, PT, R27, R8, RZ ;  /* 0x000000081b1b7210 */ /* 0x000fc60007ffe0ff */
[----:B------:R-:W-:-:S04]  /*07d0*/  IMAD.WIDE.U32 R16, R29, 0x4, R10 ;  /* 0x000000041d107825 */ /* 0x000fc800078e000a */
[----:B------:R-:W-:-:S04]  /*07e0*/  IMAD.WIDE.U32 R14, R27, 0x4, R10 ;  /* 0x000000041b0e7825 */ /* 0x000fc800078e000a */
[----:B--2---:R-:W-:-:S05]  /*07f0*/  IMAD R25, R20, R18, R23 ;  /* 0x0000001214197224 */ /* 0x004fca00078e0217 */
[----:B------:R1:W-:Y:S04]  /*0800*/  STG.E desc[UR6][R12.64], R25 ;  /* 0x000000190c007986 */ /* 0x0003e8000c101906 */
[----:B------:R-:W2:Y:S04]  /*0810*/  LDG.E R16, desc[UR6][R16.64] ;  /* 0x0000000610107981 */ /* 0x000ea8000c1e1900 */
[----:B------:R-:W2:Y:S01]  /*0820*/  LDG.E R14, desc[UR6][R14.64] ;  /* 0x000000060e0e7981 */ /* 0x000ea2000c1e1900 */
[----:B0-----:R-:W-:Y:S02]  /*0830*/  IADD3 R23, PT, PT, R9, 0x3, RZ ;  /* 0x0000000309177810 */ /* 0x001fe40007ffe0ff */
[----:B------:R-:W-:-:S03]  /*0840*/  IADD3 R27, PT, PT, R27, R8, RZ ;  /* 0x000000081b1b7210 */ /* 0x000fc60007ffe0ff */
[----:B------:R-:W-:-:S04]  /*0850*/  IMAD.WIDE.U32 R20, R23, 0x4, R10 ;  /* 0x0000000417147825 */ /* 0x000fc800078e000a */
[----:B------:R-:W-:-:S04]  /*0860*/  IMAD.WIDE.U32 R10, R27, 0x4, R10 ;  /* 0x000000041b0a7825 */ /* 0x000fc800078e000a */
[----:B--2---:R-:W-:-:S05]  /*0870*/  IMAD R9, R16, R14, R25 ;  /* 0x0000000e10097224 */ /* 0x004fca00078e0219 */
[----:B------:R1:W-:Y:S04]  /*0880*/  STG.E desc[UR6][R12.64], R9 ;  /* 0x000000090c007986 */ /* 0x0003e8000c101906 */
[----:B------:R-:W2:Y:S04]  /*0890*/  LDG.E R20, desc[UR6][R20.64] ;  /* 0x0000000614147981 */ /* 0x000ea8000c1e1900 */
[----:B------:R-:W2:Y:S01]  /*08a0*/  LDG.E R10, desc[UR6][R10.64] ;  /* 0x000000060a0a7981 */ /* 0x000ea2000c1e1900 */
[----:B------:R-:W-:Y:S01]  /*08b0*/  IADD3 R7, PT, PT, R7, 0x4, RZ ;  /* 0x0000000407077810 */ /* 0x000fe20007ffe0ff */
[----:B--2---:R-:W-:-:S05]  /*08c0*/  IMAD R19, R20, R10, R9 ;  /* 0x0000000a14137224 */ /* 0x004fca00078e0209 */
[----:B------:R1:W-:Y:S02]  /*08d0*/  STG.E desc[UR6][R12.64], R19 ;  /* 0x000000130c007986 */ /* 0x0003e4000c101906 */
.L_x_3:
[----:B------:R-:W-:Y:S05]  /*08e0*/  @!P1 BRA `(.L_x_2) ;  /* 0x0000000000749947 */ /* 0x000fea0003800000 */
[----:B------:R-:W-:-:S13]  /*08f0*/  ISETP.NE.AND P0, PT, R4, 0x1, PT ;  /* 0x000000010400780c */ /* 0x000fda0003f05270 */
[----:B------:R-:W2:Y:S01]  /*0900*/  @P0 LDC.64 R10, c[0x0][0x380] ;  /* 0x0000e000ff0a0b82 */ /* 0x000ea20000000a00 */
[-C--:B-1----:R-:W-:Y:S02]  /*0910*/  @P0 IMAD R9, R2, R8.reuse, R7 ;  /* 0x0000000802090224 */ /* 0x082fe400078e0207 */
[----:B------:R-:W-:Y:S02]  /*0920*/  @P0 IMAD R21, R7, R8, R5 ;  /* 0x0000000807150224 */ /* 0x000fe400078e0205 */
[----:B--2---:R-:W-:-:S04]  /*0930*/  @P0 IMAD.WIDE.U32 R16, R9, 0x4, R10 ;  /* 0x0000000409100825 */ /* 0x004fc800078e000a */
[----:B------:R-:W-:Y:S02]  /*0940*/  @P0 IMAD.WIDE.U32 R14, R21, 0x4, R10 ;  /* 0x00000004150e0825 */ /* 0x000fe400078e000a */
[----:B------:R-:W2:Y:S04]  /*0950*/  @P0 LDG.E R16, desc[UR6][R16.64] ;  /* 0x0000000610100981 */ /* 0x000ea8000c1e1900 */
[----:B------:R-:W2:Y:S01]  /*0960*/  @P0 LDG.E R14, desc[UR6][R14.64] ;  /* 0x000000060e0e0981 */ /* 0x000ea2000c1e1900 */
[----:B0-----:R-:W-:Y:S02]  /*0970*/  @P0 IADD3 R23, PT, PT, R9, 0x1, RZ ;  /* 0x0000000109170810 */ /* 0x001fe40007ffe0ff */
[----:B------:R-:W-:-:S03]  /*0980*/  @P0 IADD3 R25, PT, PT, R21, R8, RZ ;  /* 0x0000000815190210 */ /* 0x000fc60007ffe0ff */
[----:B------:R-:W-:-:S04]  /*0990*/  @P0 IMAD.WIDE.U32 R20, R23, 0x4, R10 ;  /* 0x0000000417140825 */ /* 0x000fc800078e000a */
[----:B------:R-:W-:Y:S01]  /*09a0*/  @P0 IMAD.WIDE.U32 R22, R25, 0x4, R10 ;  /* 0x0000000419160825 */ /* 0x000fe200078e000a */
[----:B------:R-:W-:-:S13]  /*09b0*/  LOP3.LUT P1, RZ, R8, 0x1, RZ, 0xc0, !PT ;  /* 0x0000000108ff7812 */ /* 0x000fda000782c0ff */
[----:B------:R-:W0:Y:S01]  /*09c0*/  @P1 LDC.64 R10, c[0x0][0x380] ;  /* 0x0000e000ff0a1b82 */ /* 0x000e220000000a00 */
[----:B--2--5:R-:W-:-:S05]  /*09d0*/  @P0 IMAD R9, R16, R14, R19 ;  /* 0x0000000e10090224 */ /* 0x024fca00078e0213 */
[----:B------:R2:W-:Y:S04]  /*09e0*/  @P0 STG.E desc[UR6][R12.64], R9 ;  /* 0x000000090c000986 */ /* 0x0005e8000c101906 */
[----:B------:R-:W3:Y:S04]  /*09f0*/  @P0 LDG.E R20, desc[UR6][R20.64] ;  /* 0x0000000614140981 */ /* 0x000ee8000c1e1900 */
[----:B------:R-:W3:Y:S01]  /*0a00*/  @P0 LDG.E R22, desc[UR6][R22.64] ;  /* 0x0000000616160981 */ /* 0x000ee2000c1e1900 */
[----:B------:R-:W-:-:S05]  /*0a10*/  @P0 IADD3 R7, PT, PT, R7, 0x2, RZ ;  /* 0x0000000207070810 */ /* 0x000fca0007ffe0ff */
[-C--:B------:R-:W-:Y:S02]  /*0a20*/  @P1 IMAD R15, R2, R8.reuse, R7 ;  /* 0x00000008020f1224 */ /* 0x080fe400078e0207 */
[----:B------:R-:W-:Y:S02]  /*0a30*/  @P1 IMAD R7, R7, R8, R5 ;  /* 0x0000000807071224 */ /* 0x000fe400078e0205 */
[----:B0-----:R-:W-:-:S04]  /*0a40*/  @P1 IMAD.WIDE.U32 R14, R15, 0x4, R10 ;  /* 0x000000040f0e1825 */ /* 0x001fc800078e000a */
[----:B------:R-:W-:-:S04]  /*0a50*/  @P1 IMAD.WIDE.U32 R10, R7, 0x4, R10 ;  /* 0x00000004070a1825 */ /* 0x000fc800078e000a */
[----:B---3--:R-:W-:-:S05]  /*0a60*/  @P0 IMAD R19, R20, R22, R9 ;  /* 0x0000001614130224 */ /* 0x008fca00078e0209 */
[----:B------:R2:W-:Y:S04]  /*0a70*/  @P0 STG.E desc[UR6][R12.64], R19 ;  /* 0x000000130c000986 */ /* 0x0005e8000c101906 */
[----:B------:R-:W3:Y:S04]  /*0a80*/  @P1 LDG.E R14, desc[UR6][R14.64] ;  /* 0x000000060e0e1981 */ /* 0x000ee8000c1e1900 */
[----:B------:R-:W3:Y:S02]  /*0a90*/  @P1 LDG.E R10, desc[UR6][R10.64] ;  /* 0x000000060a0a1981 */ /* 0x000ee4000c1e1900 */
[----:B---3--:R-:W-:-:S05]  /*0aa0*/  @P1 IMAD R7, R14, R10, R19 ;  /* 0x0000000a0e071224 */ /* 0x008fca00078e0213 */
[----:B------:R2:W-:Y:S02]  /*0ab0*/  @P1 STG.E desc[UR6][R12.64], R7 ;  /* 0x000000070c001986 */ /* 0x0005e4000c101906 */
.L_x_2:
[----:B------:R-:W-:-:S04]  /*0ac0*/  IADD3 R5, PT, PT, R5, 0x1, RZ ;  /* 0x0000000105057810 */ /* 0x000fc80007ffe0ff */
[----:B------:R-:W-:-:S13]  /*0ad0*/  ISETP.NE.AND P0, PT, R5, R8, PT ;  /* 0x000000080500720c */ /* 0x000fda0003f05270 */
[----:B------:R-:W-:Y:S05]  /*0ae0*/  @P0 BRA `(.L_x_4) ;  /* 0xfffffff4007c0947 */ /* 0x000fea000383ffff */
[----:B------:R-:W-:Y:S05]  /*0af0*/  EXIT ;  /* 0x000000000000794d */ /* 0x000fea0003800000 */
.L_x_5:
[----:B------:R-:W-:-:S00]  /*0b00*/  BRA `(.L_x_5) ;  /* 0xfffffffc00fc7947 */ /* 0x000fc0000383ffff */
[----:B------:R-:W-:-:S00]  /*0b10*/  NOP ;  /* 0x0000000000007918 */ /* 0x000fc00000000000 */
        /* <DEDUP_REMOVED lines=14> */
.L_x_7:


//--------------------- .text._Z7dkernelPjPi      --------------------------
	.section	.text._Z7dkernelPjPi,"ax",@progbits
	.align	128
        .global         _Z7dkernelPjPi
        .type           _Z7dkernelPjPi,@function
        .size           _Z7dkernelPjPi,(.L_x_8 - _Z7dkernelPjPi)
        .other          _Z7dkernelPjPi,@"STO_CUDA_ENTRY STV_DEFAULT"
_Z7dkernelPjPi:
.text._Z7dkernelPjPi:
[----:B------:R-:W-:Y:S01]  /*0000*/  LDC R1, c[0x0][0x37c] ;  /* 0x0000df00ff017b82 */ /* 0x000fe20000000800 */
[----:B------:R-:W0:Y:S07]  /*0010*/  S2R R5, SR_TID.X ;  /* 0x0000000000057919 */ /* 0x000e2e0000002100 */
[----:B------:R-:W1:Y:S01]  /*0020*/  LDC.64 R2, c[0x0][0x380] ;  /* 0x0000e000ff027b82 */ /* 0x000e620000000a00 */
[----:B------:R-:W0:Y:S01]  /*0030*/  LDCU UR6, c[0x0][0x364] ;  /* 0x00006c80ff0677ac */ /* 0x000e220008000800 */
[----:B------:R-:W0:Y:S01]  /*0040*/  S2R R0, SR_TID.Y ;  /* 0x0000000000007919 */ /* 0x000e220000002200 */
[----:B------:R-:W2:Y:S01]  /*0050*/  LDCU.64 UR4, c[0x0][0x358] ;  /* 0x00006b00ff0477ac */ /* 0x000ea20008000a00 */
[----:B0-----:R-:W-:-:S04]  /*0060*/  IMAD R5, R5, UR6, R0 ;  /* 0x0000000605057c24 */ /* 0x001fc8000f8e0200 */
[----:B-1----:R-:W-:-:S05]  /*0070*/  IMAD.WIDE.U32 R2, R5, 0x4, R2 ;  /* 0x0000000405027825 */ /* 0x002fca00078e0002 */
[----:B--2---:R-:W-:Y:S01]  /*0080*/  STG.E desc[UR4][R2.64], R5 ;  /* 0x0000000502007986 */ /* 0x004fe2000c101904 */
[----:B------:R-:W-:Y:S05]  /*0090*/  EXIT ;  /* 0x000000000000794d */ /* 0x000fea0003800000 */
.L_x_6:
        /* <DEDUP_REMOVED lines=14> */
.L_x_8:


//--------------------- .nv.shared.reserved.0     --------------------------
	.section	.nv.shared.reserved.0,"aw",@nobits
	.weak		__nv_reservedSMEM_offset_0_alias
	.size		__nv_reservedSMEM_offset_0_alias, 0, 64
	.other		__nv_reservedSMEM_offset_0_alias,@"STO_CUDA_RESERVED_SHARED STV_DEFAULT"
__nv_reservedSMEM_offset_0_alias:
	.zero		0
	.zero		64


//--------------------- .nv.constant0._Z6kernalPjS_j --------------------------
	.section	.nv.constant0._Z6kernalPjS_j,"a",@progbits
	.sectionflags	@""
	.align	4
.nv.constant0._Z6kernalPjS_j:
	.zero		916


//--------------------- .nv.constant0._Z7dkernelPjPi --------------------------
	.section	.nv.constant0._Z7dkernelPjPi,"a",@progbits
	.sectionflags	@""
	.align	4
.nv.constant0._Z7dkernelPjPi:
	.zero		912


//--------------------- SYMBOLS --------------------------

	.type		.nv.reservedSmem.offset0,@object
	.size		.nv.reservedSmem.offset0,0x4
